//
// Generated by NVIDIA NVVM Compiler
//
// Compiler Build ID: CL-36424714
// Cuda compilation tools, release 13.0, V13.0.88
// Based on NVVM 20.0.0
//

.version 9.0
.target sm_100
.address_size 64

	// .globl	_Z31ajustar_brillo_coalesced_kernelPfS_iif

.visible .entry _Z31ajustar_brillo_coalesced_kernelPfS_iif(
	.param .u64 .ptr .align 1 _Z31ajustar_brillo_coalesced_kernelPfS_iif_param_0,
	.param .u64 .ptr .align 1 _Z31ajustar_brillo_coalesced_kernelPfS_iif_param_1,
	.param .u32 _Z31ajustar_brillo_coalesced_kernelPfS_iif_param_2,
	.param .u32 _Z31ajustar_brillo_coalesced_kernelPfS_iif_param_3,
	.param .f32 _Z31ajustar_brillo_coalesced_kernelPfS_iif_param_4
)
{
	.reg .pred 	%p<4>;
	.reg .b32 	%r<14>;
	.reg .b32 	%f<6>;
	.reg .b64 	%rd<8>;

	ld.param.u64 	%rd1, [_Z31ajustar_brillo_coalesced_kernelPfS_iif_param_0];
	ld.param.u64 	%rd2, [_Z31ajustar_brillo_coalesced_kernelPfS_iif_param_1];
	ld.param.u32 	%r2, [_Z31ajustar_brillo_coalesced_kernelPfS_iif_param_2];
	ld.param.u32 	%r3, [_Z31ajustar_brillo_coalesced_kernelPfS_iif_param_3];
	ld.param.f32 	%f1, [_Z31ajustar_brillo_coalesced_kernelPfS_iif_param_4];
	mov.u32 	%r5, %ctaid.x;
	mov.u32 	%r6, %ntid.x;
	mov.u32 	%r7, %tid.x;
	mad.lo.s32 	%r8, %r5, %r6, %r7;
	mov.u32 	%r9, %ctaid.y;
	mov.u32 	%r10, %ntid.y;
	mov.u32 	%r11, %tid.y;
	mad.lo.s32 	%r12, %r9, %r10, %r11;
	mad.lo.s32 	%r1, %r2, %r12, %r8;
	setp.ge.s32 	%p1, %r8, %r2;
	setp.ge.s32 	%p2, %r12, %r3;
	or.pred  	%p3, %p1, %p2;
	@%p3 bra 	$L__BB0_2;
	cvta.to.global.u64 	%rd3, %rd1;
	cvta.to.global.u64 	%rd4, %rd2;
	mul.wide.s32 	%rd5, %r1, 4;
	add.s64 	%rd6, %rd3, %rd5;
	ld.global.f32 	%f2, [%rd6];
	add.f32 	%f3, %f1, %f2;
	max.f32 	%f4, %f3, 0f00000000;
	min.f32 	%f5, %f4, 0f437F0000;
	add.s64 	%rd7, %rd4, %rd5;
	st.global.f32 	[%rd7], %f5;
$L__BB0_2:
	ret;

}


// ===== COMPILED SASS (sm_100) =====

	.target	sm_100

	.elftype	@"ET_EXEC"


//--------------------- .note.nv.tkinfo           --------------------------
	.section	.note.nv.tkinfo,"",@"SHT_NOTE"
	.sectionflags	@"SHF_NOTE_NV_TKINFO"
	.tkinfo
        /*0018*/ 	.word	0x00000002
        /*0030*/ 	.string	""
        /*0030*/ 	.string	"ptxas"
        /*0030*/ 	.string	"Cuda compilation tools, release 13.0, V13.0.88"
        /*0030*/ 	.string	"Build cuda_13.0.r13.0/compiler.36424714_0"
        /*0030*/ 	.string	"-arch sm_100 -m 64 "



//--------------------- .note.nv.cuinfo           --------------------------
	.section	.note.nv.cuinfo,"",@"SHT_NOTE"
	.sectionflags	@"SHF_NOTE_NV_CUINFO"
        /*0018*/ 	.short	0x0002
        /*001a*/ 	.short	0x0064
        /*001c*/ 	.short	0x0082
	.zero		2


//--------------------- .nv.info                  --------------------------
	.section	.nv.info,"",@"SHT_CUDA_INFO"
	.align	4


	//----- nvinfo : EIATTR_REGCOUNT
	.align		4
        /*0000*/ 	.byte	0x04, 0x2f
        /*0002*/ 	.short	(.L_1 - .L_0)
	.align		4
.L_0:
        /*0004*/ 	.word	index@(_Z31ajustar_brillo_coalesced_kernelPfS_iif)
        /*0008*/ 	.word	0x0000000a


	//----- nvinfo : EIATTR_FRAME_SIZE
	.align		4
.L_1:
        /*000c*/ 	.byte	0x04, 0x11
        /*000e*/ 	.short	(.L_3 - .L_2)
	.align		4
.L_2:
        /*0010*/ 	.word	index@(_Z31ajustar_brillo_coalesced_kernelPfS_iif)
        /*0014*/ 	.word	0x00000000


	//----- nvinfo : EIATTR_MIN_STACK_SIZE
	.align		4
.L_3:
        /*0018*/ 	.byte	0x04, 0x12
        /*001a*/ 	.short	(.L_5 - .L_4)
	.align		4
.L_4:
        /*001c*/ 	.word	index@(_Z31ajustar_brillo_coalesced_kernelPfS_iif)
        /*0020*/ 	.word	0x00000000
.L_5:


//--------------------- .nv.compat                --------------------------
	.section	.nv.compat,"",@"SHT_CUDA_COMPAT_INFO"
	.align	4
        /*0000*/ 	.byte	0x02, 0x09, 0x00, 0x00, 0x02, 0x02, 0x01, 0x00, 0x02, 0x05, 0x05, 0x00, 0x03, 0x07, 0x01, 0x01
        /*0010*/ 	.byte	0x02, 0x03, 0x00, 0x00, 0x02, 0x06, 0x01, 0x00, 0x04, 0x0b, 0x08, 0x00, 0x09, 0x00, 0x00, 0x00
        /*0020*/ 	.byte	0x00, 0x00, 0x00, 0x00


//--------------------- .nv.info._Z31ajustar_brillo_coalesced_kernelPfS_iif --------------------------
	.section	.nv.info._Z31ajustar_brillo_coalesced_kernelPfS_iif,"",@"SHT_CUDA_INFO"
	.sectionflags	@""
	.align	4


	//----- nvinfo : EIATTR_CUDA_API_VERSION
	.align		4
        /*0000*/ 	.byte	0x04, 0x37
        /*0002*/ 	.short	(.L_7 - .L_6)
.L_6:
        /*0004*/ 	.word	0x00000082


	//----- nvinfo : EIATTR_KPARAM_INFO
	.align		4
.L_7:
        /*0008*/ 	.byte	0x04, 0x17
        /*000a*/ 	.short	(.L_9 - .L_8)
.L_8:
        /*000c*/ 	.word	0x00000000
        /*0010*/ 	.short	0x0004
        /*0012*/ 	.short	0x0018
        /*0014*/ 	.byte	0x00, 0xf0, 0x11, 0x00


	//----- nvinfo : EIATTR_KPARAM_INFO
	.align		4
.L_9:
        /*0018*/ 	.byte	0x04, 0x17
        /*001a*/ 	.short	(.L_11 - .L_10)
.L_10:
        /*001c*/ 	.word	0x00000000
        /*0020*/ 	.short	0x0003
        /*0022*/ 	.short	0x0014
        /*0024*/ 	.byte	0x00, 0xf0, 0x11, 0x00


	//----- nvinfo : EIATTR_KPARAM_INFO
	.align		4
.L_11:
        /*0028*/ 	.byte	0x04, 0x17
        /*002a*/ 	.short	(.L_13 - .L_12)
.L_12:
        /*002c*/ 	.word	0x00000000
        /*0030*/ 	.short	0x0002
        /*0032*/ 	.short	0x0010
        /*0034*/ 	.byte	0x00, 0xf0, 0x11, 0x00


	//----- nvinfo : EIATTR_KPARAM_INFO
	.align		4
.L_13:
        /*0038*/ 	.byte	0x04, 0x17
        /*003a*/ 	.short	(.L_15 - .L_14)
.L_14:
        /*003c*/ 	.word	0x00000000
        /*0040*/ 	.short	0x0001
        /*0042*/ 	.short	0x0008
        /*0044*/ 	.byte	0x00, 0xf5, 0x21, 0x00


	//----- nvinfo : EIATTR_KPARAM_INFO
	.align		4
.L_15:
        /*0048*/ 	.byte	0x04, 0x17
        /*004a*/ 	.short	(.L_17 - .L_16)
.L_16:
        /*004c*/ 	.word	0x00000000
        /*0050*/ 	.short	0x0000
        /*0052*/ 	.short	0x0000
        /*0054*/ 	.byte	0x00, 0xf5, 0x21, 0x00


	//----- nvinfo : EIATTR_SPARSE_MMA_MASK
	.align		4
.L_17:
        /*0058*/ 	.byte	0x03, 0x50
        /*005a*/ 	.short	0x0000


	//----- nvinfo : EIATTR_MAXREG_COUNT
	.align		4
        /*005c*/ 	.byte	0x03, 0x1b
        /*005e*/ 	.short	0x00ff


	//----- nvinfo : EIATTR_MERCURY_ISA_VERSION
	.align		4
        /*0060*/ 	.byte	0x03, 0x5f
        /*0062*/ 	.short	0x0101


	//----- nvinfo : EIATTR_VRC_CTA_INIT_COUNT
	.align		4
        /*0064*/ 	.byte	0x02, 0x4a
	.zero		1
	.zero		1


	//----- nvinfo : EIATTR_EXIT_INSTR_OFFSETS
	.align		4
        /*0068*/ 	.byte	0x04, 0x1c
        /*006a*/ 	.short	(.L_19 - .L_18)


	//   ....[0]....
.L_18:
        /*006c*/ 	.word	0x000000d0


	//   ....[1]....
        /*0070*/ 	.word	0x00000190


	//----- nvinfo : EIATTR_CBANK_PARAM_SIZE
	.align		4
.L_19:
        /*0074*/ 	.byte	0x03, 0x19
        /*0076*/ 	.short	0x001c


	//----- nvinfo : EIATTR_PARAM_CBANK
	.align		4
        /*0078*/ 	.byte	0x04, 0x0a
        /*007a*/ 	.short	(.L_21 - .L_20)
	.align		4
.L_20:
        /*007c*/ 	.word	index@(.nv.constant0._Z31ajustar_brillo_coalesced_kernelPfS_iif)
        /*0080*/ 	.short	0x0380
        /*0082*/ 	.short	0x001c


	//----- nvinfo : EIATTR_SW_WAR
	.align		4
.L_21:
        /*0084*/ 	.byte	0x04, 0x36
        /*0086*/ 	.short	(.L_23 - .L_22)
.L_22:
        /*0088*/ 	.word	0x00000008
.L_23:


//--------------------- .nv.callgraph             --------------------------
	.section	.nv.callgraph,"",@"SHT_CUDA_CALLGRAPH"
	.align	4
	.sectionentsize	8
	.align		4
        /*0000*/ 	.word	0x00000000
	.align		4
        /*0004*/ 	.word	0xffffffff
	.align		4
        /*0008*/ 	.word	0x00000000
	.align		4
        /*000c*/ 	.word	0xfffffffe
	.align		4
        /*0010*/ 	.word	0x00000000
	.align		4
        /*0014*/ 	.word	0xfffffffd
	.align		4
        /*0018*/ 	.word	0x00000000
	.align		4
        /*001c*/ 	.word	0xfffffffc


//--------------------- .text._Z31ajustar_brillo_coalesced_kernelPfS_iif --------------------------
	.section	.text._Z31ajustar_brillo_coalesced_kernelPfS_iif,"ax",@progbits
	.align	128
        .global         _Z31ajustar_brillo_coalesced_kernelPfS_iif
        .type           _Z31ajustar_brillo_coalesced_kernelPfS_iif,@function
        .size           _Z31ajustar_brillo_coalesced_kernelPfS_iif,(.L_x_1 - _Z31ajustar_brillo_coalesced_kernelPfS_iif)
        .other          _Z31ajustar_brillo_coalesced_kernelPfS_iif,@"STO_CUDA_ENTRY STV_DEFAULT"
_Z31ajustar_brillo_coalesced_kernelPfS_iif:
.text._Z31ajustar_brillo_coalesced_kernelPfS_iif:
[----:B------:R-:W-:Y:S01]  /*0000*/  LDC R1, c[0x0][0x37c] ;  /* 0x0000df00ff017b82 */ /* 0x000fe20000000800 */
[----:B------:R-:W0:Y:S07]  /*0010*/  S2R R2, SR_TID.Y ;  /* 0x0000000000027919 */ /* 0x000e2e0000002200 */
[----:B------:R-:W1:Y:S01]  /*0020*/  LDC R0, c[0x0][0x360] ;  /* 0x0000d800ff007b82 */ /* 0x000e620000000800 */
[----:B------:R-:W2:Y:S01]  /*0030*/  LDCU.64 UR6, c[0x0][0x390] ;  /* 0x00007200ff0677ac */ /* 0x000ea20008000a00 */
[----:B------:R-:W1:Y:S06]  /*0040*/  S2R R5, SR_TID.X ;  /* 0x0000000000057919 */ /* 0x000e6c0000002100 */
[----:B------:R-:W0:Y:S08]  /*0050*/  S2UR UR5, SR_CTAID.Y ;  /* 0x00000000000579c3 */ /* 0x000e300000002600 */
[----:B------:R-:W0:Y:S08]  /*0060*/  LDC R3, c[0x0][0x364] ;  /* 0x0000d900ff037b82 */ /* 0x000e300000000800 */
[----:B------:R-:W1:Y:S01]  /*0070*/  S2UR UR4, SR_CTAID.X ;  /* 0x00000000000479c3 */ /* 0x000e620000002500 */
[----:B0-----:R-:W-:-:S05]  /*0080*/  IMAD R3, R3, UR5, R2 ;  /* 0x0000000503037c24 */ /* 0x001fca000f8e0202 */
[----:B--2---:R-:W-:Y:S01]  /*0090*/  ISETP.GE.AND P0, PT, R3, UR7, PT ;  /* 0x0000000703007c0c */ /* 0x004fe2000bf06270 */
[----:B-1----:R-:W-:-:S04]  /*00a0*/  IMAD R0, R0, UR4, R5 ;  /* 0x0000000400007c24 */ /* 0x002fc8000f8e0205 */
[----:B------:R-:W-:Y:S01]  /*00b0*/  IMAD R7, R3, UR6, R0 ;  /* 0x0000000603077c24 */ /* 0x000fe2000f8e0200 */
[----:B------:R-:W-:-:S13]  /*00c0*/  ISETP.GE.OR P0, PT, R0, UR6, P0 ;  /* 0x0000000600007c0c */ /* 0x000fda0008706670 */
[----:B------:R-:W-:Y:S05]  /*00d0*/  @P0 EXIT ;  /* 0x000000000000094d */ /* 0x000fea0003800000 */
[----:B------:R-:W0:Y:S01]  /*00e0*/  LDC.64 R2, c[0x0][0x380] ;  /* 0x0000e000ff027b82 */ /* 0x000e220000000a00 */
[----:B------:R-:W1:Y:S01]  /*00f0*/  LDCU.64 UR4, c[0x0][0x358] ;  /* 0x00006b00ff0477ac */ /* 0x000e620008000a00 */
[----:B------:R-:W2:Y:S06]  /*0100*/  LDCU UR6, c[0x0][0x398] ;  /* 0x00007300ff0677ac */ /* 0x000eac0008000800 */
[----:B------:R-:W3:Y:S01]  /*0110*/  LDC.64 R4, c[0x0][0x388] ;  /* 0x0000e200ff047b82 */ /* 0x000ee20000000a00 */
[----:B0-----:R-:W-:-:S06]  /*0120*/  IMAD.WIDE R2, R7, 0x4, R2 ;  /* 0x0000000407027825 */ /* 0x001fcc00078e0202 */
[----:B-1----:R-:W2:Y:S01]  /*0130*/  LDG.E R2, desc[UR4][R2.64] ;  /* 0x0000000402027981 */ /* 0x002ea2000c1e1900 */
[----:B---3--:R-:W-:-:S04]  /*0140*/  IMAD.WIDE R4, R7, 0x4, R4 ;  /* 0x0000000407047825 */ /* 0x008fc800078e0204 */
[----:B--2---:R-:W-:-:S05]  /*0150*/  FADD R0, R2, UR6 ;  /* 0x0000000602007e21 */ /* 0x004fca0008000000 */
[----:B------:R-:W-:-:S04]  /*0160*/  FMNMX R0, RZ, R0, !PT ;  /* 0x00000000ff007209 */ /* 0x000fc80007800000 */
[----:B------:R-:W-:-:S05]  /*0170*/  FMNMX R7, R0, 255, PT ;  /* 0x437f000000077809 */ /* 0x000fca0003800000 */
[----:B------:R-:W-:Y:S01]  /*0180*/  STG.E desc[UR4][R4.64], R7 ;  /* 0x0000000704007986 */ /* 0x000fe2000c101904 */
[----:B------:R-:W-:Y:S05]  /*0190*/  EXIT ;  /* 0x000000000000794d */ /* 0x000fea0003800000 */
.L_x_0:
[----:B------:R-:W-:-:S00]  /*01a0*/  BRA `(.L_x_0) ;  /* 0xfffffffc00fc7947 */ /* 0x000fc0000383ffff */
[----:B------:R-:W-:-:S00]  /*01b0*/  NOP ;  /* 0x0000000000007918 */ /* 0x000fc00000000000 */
        /* <DEDUP_REMOVED lines=12> */
.L_x_1:


//--------------------- .nv.shared.reserved.0     --------------------------
	.section	.nv.shared.reserved.0,"aw",@nobits
	.weak		__nv_reservedSMEM_offset_0_alias
	.size		__nv_reservedSMEM_offset_0_alias, 0, 64
	.other		__nv_reservedSMEM_offset_0_alias,@"STO_CUDA_RESERVED_SHARED STV_DEFAULT"
__nv_reservedSMEM_offset_0_alias:
	.zero		0
	.zero		64


//--------------------- .nv.constant0._Z31ajustar_brillo_coalesced_kernelPfS_iif --------------------------
	.section	.nv.constant0._Z31ajustar_brillo_coalesced_kernelPfS_iif,"a",@progbits
	.sectionflags	@""
	.align	4
.nv.constant0._Z31ajustar_brillo_coalesced_kernelPfS_iif:
	.zero		924


//--------------------- SYMBOLS --------------------------

	.type		.nv.reservedSmem.offset0,@object
	.size		.nv.reservedSmem.offset0,0x4
